//
// Generated by NVIDIA NVVM Compiler
//
// Compiler Build ID: CL-36424714
// Cuda compilation tools, release 13.0, V13.0.88
// Based on NVVM 20.0.0
//

.version 9.0
.target sm_100
.address_size 64

	// .globl	_Z9sumColumnPiS_

.visible .entry _Z9sumColumnPiS_(
	.param .u64 .ptr .align 1 _Z9sumColumnPiS__param_0,
	.param .u64 .ptr .align 1 _Z9sumColumnPiS__param_1
)
{
	.reg .b32 	%r<9>;
	.reg .b64 	%rd<8>;

	ld.param.u64 	%rd1, [_Z9sumColumnPiS__param_0];
	ld.param.u64 	%rd2, [_Z9sumColumnPiS__param_1];
	cvta.to.global.u64 	%rd3, %rd2;
	mov.u32 	%r1, %tid.x;
	mul.wide.u32 	%rd4, %r1, 4;
	add.s64 	%rd5, %rd3, %rd4;
	ld.global.u32 	%r2, [%rd5];
	cvta.to.global.u64 	%rd6, %rd1;
	add.s64 	%rd7, %rd6, %rd4;
	ld.global.u32 	%r3, [%rd7];
	add.s32 	%r4, %r2, %r3;
	st.global.u32 	[%rd5], %r4;
	ld.global.u32 	%r5, [%rd7+16];
	add.s32 	%r6, %r4, %r5;
	st.global.u32 	[%rd5], %r6;
	ld.global.u32 	%r7, [%rd7+32];
	add.s32 	%r8, %r6, %r7;
	st.global.u32 	[%rd5], %r8;
	ret;

}


// ===== COMPILED SASS (sm_100) =====

	.target	sm_100

	.elftype	@"ET_EXEC"


//--------------------- .note.nv.tkinfo           --------------------------
	.section	.note.nv.tkinfo,"",@"SHT_NOTE"
	.sectionflags	@"SHF_NOTE_NV_TKINFO"
	.tkinfo
        /*0018*/ 	.word	0x00000002
        /*0030*/ 	.string	""
        /*0030*/ 	.string	"ptxas"
        /*0030*/ 	.string	"Cuda compilation tools, release 13.0, V13.0.88"
        /*0030*/ 	.string	"Build cuda_13.0.r13.0/compiler.36424714_0"
        /*0030*/ 	.string	"-arch sm_100 -m 64 "



//--------------------- .note.nv.cuinfo           --------------------------
	.section	.note.nv.cuinfo,"",@"SHT_NOTE"
	.sectionflags	@"SHF_NOTE_NV_CUINFO"
        /*0018*/ 	.short	0x0002
        /*001a*/ 	.short	0x0064
        /*001c*/ 	.short	0x0082
	.zero		2


//--------------------- .nv.info                  --------------------------
	.section	.nv.info,"",@"SHT_CUDA_INFO"
	.align	4


	//----- nvinfo : EIATTR_REGCOUNT
	.align		4
        /*0000*/ 	.byte	0x04, 0x2f
        /*0002*/ 	.short	(.L_1 - .L_0)
	.align		4
.L_0:
        /*0004*/ 	.word	index@(_Z9sumColumnPiS_)
        /*0008*/ 	.word	0x0000000e


	//----- nvinfo : EIATTR_FRAME_SIZE
	.align		4
.L_1:
        /*000c*/ 	.byte	0x04, 0x11
        /*000e*/ 	.short	(.L_3 - .L_2)
	.align		4
.L_2:
        /*0010*/ 	.word	index@(_Z9sumColumnPiS_)
        /*0014*/ 	.word	0x00000000


	//----- nvinfo : EIATTR_MIN_STACK_SIZE
	.align		4
.L_3:
        /*0018*/ 	.byte	0x04, 0x12
        /*001a*/ 	.short	(.L_5 - .L_4)
	.align		4
.L_4:
        /*001c*/ 	.word	index@(_Z9sumColumnPiS_)
        /*0020*/ 	.word	0x00000000
.L_5:


//--------------------- .nv.compat                --------------------------
	.section	.nv.compat,"",@"SHT_CUDA_COMPAT_INFO"
	.align	4
        /*0000*/ 	.byte	0x02, 0x09, 0x00, 0x00, 0x02, 0x02, 0x01, 0x00, 0x02, 0x05, 0x05, 0x00, 0x03, 0x07, 0x01, 0x01
        /*0010*/ 	.byte	0x02, 0x03, 0x00, 0x00, 0x02, 0x06, 0x01, 0x00, 0x04, 0x0b, 0x08, 0x00, 0x09, 0x00, 0x00, 0x00
        /*0020*/ 	.byte	0x00, 0x00, 0x00, 0x00


//--------------------- .nv.info._Z9sumColumnPiS_ --------------------------
	.section	.nv.info._Z9sumColumnPiS_,"",@"SHT_CUDA_INFO"
	.sectionflags	@""
	.align	4


	//----- nvinfo : EIATTR_CUDA_API_VERSION
	.align		4
        /*0000*/ 	.byte	0x04, 0x37
        /*0002*/ 	.short	(.L_7 - .L_6)
.L_6:
        /*0004*/ 	.word	0x00000082


	//----- nvinfo : EIATTR_KPARAM_INFO
	.align		4
.L_7:
        /*0008*/ 	.byte	0x04, 0x17
        /*000a*/ 	.short	(.L_9 - .L_8)
.L_8:
        /*000c*/ 	.word	0x00000000
        /*0010*/ 	.short	0x0001
        /*0012*/ 	.short	0x0008
        /*0014*/ 	.byte	0x00, 0xf5, 0x21, 0x00


	//----- nvinfo : EIATTR_KPARAM_INFO
	.align		4
.L_9:
        /*0018*/ 	.byte	0x04, 0x17
        /*001a*/ 	.short	(.L_11 - .L_10)
.L_10:
        /*001c*/ 	.word	0x00000000
        /*0020*/ 	.short	0x0000
        /*0022*/ 	.short	0x0000
        /*0024*/ 	.byte	0x00, 0xf5, 0x21, 0x00


	//----- nvinfo : EIATTR_SPARSE_MMA_MASK
	.align		4
.L_11:
        /*0028*/ 	.byte	0x03, 0x50
        /*002a*/ 	.short	0x0000


	//----- nvinfo : EIATTR_MAXREG_COUNT
	.align		4
        /*002c*/ 	.byte	0x03, 0x1b
        /*002e*/ 	.short	0x00ff


	//----- nvinfo : EIATTR_MERCURY_ISA_VERSION
	.align		4
        /*0030*/ 	.byte	0x03, 0x5f
        /*0032*/ 	.short	0x0101


	//----- nvinfo : EIATTR_VRC_CTA_INIT_COUNT
	.align		4
        /*0034*/ 	.byte	0x02, 0x4a
	.zero		1
	.zero		1


	//----- nvinfo : EIATTR_EXIT_INSTR_OFFSETS
	.align		4
        /*0038*/ 	.byte	0x04, 0x1c
        /*003a*/ 	.short	(.L_13 - .L_12)


	//   ....[0]....
.L_12:
        /*003c*/ 	.word	0x00000110


	//----- nvinfo : EIATTR_CBANK_PARAM_SIZE
	.align		4
.L_13:
        /*0040*/ 	.byte	0x03, 0x19
        /*0042*/ 	.short	0x0010


	//----- nvinfo : EIATTR_PARAM_CBANK
	.align		4
        /*0044*/ 	.byte	0x04, 0x0a
        /*0046*/ 	.short	(.L_15 - .L_14)
	.align		4
.L_14:
        /*0048*/ 	.word	index@(.nv.constant0._Z9sumColumnPiS_)
        /*004c*/ 	.short	0x0380
        /*004e*/ 	.short	0x0010


	//----- nvinfo : EIATTR_SW_WAR
	.align		4
.L_15:
        /*0050*/ 	.byte	0x04, 0x36
        /*0052*/ 	.short	(.L_17 - .L_16)
.L_16:
        /*0054*/ 	.word	0x00000008
.L_17:


//--------------------- .nv.callgraph             --------------------------
	.section	.nv.callgraph,"",@"SHT_CUDA_CALLGRAPH"
	.align	4
	.sectionentsize	8
	.align		4
        /*0000*/ 	.word	0x00000000
	.align		4
        /*0004*/ 	.word	0xffffffff
	.align		4
        /*0008*/ 	.word	0x00000000
	.align		4
        /*000c*/ 	.word	0xfffffffe
	.align		4
        /*0010*/ 	.word	0x00000000
	.align		4
        /*0014*/ 	.word	0xfffffffd
	.align		4
        /*0018*/ 	.word	0x00000000
	.align		4
        /*001c*/ 	.word	0xfffffffc


//--------------------- .text._Z9sumColumnPiS_    --------------------------
	.section	.text._Z9sumColumnPiS_,"ax",@progbits
	.align	128
        .global         _Z9sumColumnPiS_
        .type           _Z9sumColumnPiS_,@function
        .size           _Z9sumColumnPiS_,(.L_x_1 - _Z9sumColumnPiS_)
        .other          _Z9sumColumnPiS_,@"STO_CUDA_ENTRY STV_DEFAULT"
_Z9sumColumnPiS_:
.text._Z9sumColumnPiS_:
[----:B------:R-:W-:Y:S01]  /*0000*/  LDC R1, c[0x0][0x37c] ;  /* 0x0000df00ff017b82 */ /* 0x000fe20000000800 */
[----:B------:R-:W0:Y:S07]  /*0010*/  S2R R7, SR_TID.X ;  /* 0x0000000000077919 */ /* 0x000e2e0000002100 */
[----:B------:R-:W0:Y:S01]  /*0020*/  LDC.64 R2, c[0x0][0x388] ;  /* 0x0000e200ff027b82 */ /* 0x000e220000000a00 */
[----:B------:R-:W1:Y:S07]  /*0030*/  LDCU.64 UR4, c[0x0][0x358] ;  /* 0x00006b00ff0477ac */ /* 0x000e6e0008000a00 */
[----:B------:R-:W2:Y:S01]  /*0040*/  LDC.64 R4, c[0x0][0x380] ;  /* 0x0000e000ff047b82 */ /* 0x000ea20000000a00 */
[----:B0-----:R-:W-:-:S04]  /*0050*/  IMAD.WIDE.U32 R2, R7, 0x4, R2 ;  /* 0x0000000407027825 */ /* 0x001fc800078e0002 */
[----:B--2---:R-:W-:Y:S01]  /*0060*/  IMAD.WIDE.U32 R4, R7, 0x4, R4 ;  /* 0x0000000407047825 */ /* 0x004fe200078e0004 */
[----:B-1----:R-:W2:Y:S04]  /*0070*/  LDG.E R0, desc[UR4][R2.64] ;  /* 0x0000000402007981 */ /* 0x002ea8000c1e1900 */
[----:B------:R-:W2:Y:S02]  /*0080*/  LDG.E R7, desc[UR4][R4.64] ;  /* 0x0000000404077981 */ /* 0x000ea4000c1e1900 */
[----:B--2---:R-:W-:-:S05]  /*0090*/  IADD3 R7, PT, PT, R0, R7, RZ ;  /* 0x0000000700077210 */ /* 0x004fca0007ffe0ff */
[----:B------:R-:W-:Y:S04]  /*00a0*/  STG.E desc[UR4][R2.64], R7 ;  /* 0x0000000702007986 */ /* 0x000fe8000c101904 */
[----:B------:R-:W2:Y:S02]  /*00b0*/  LDG.E R0, desc[UR4][R4.64+0x10] ;  /* 0x0000100404007981 */ /* 0x000ea4000c1e1900 */
[----:B--2---:R-:W-:-:S05]  /*00c0*/  IADD3 R9, PT, PT, R7, R0, RZ ;  /* 0x0000000007097210 */ /* 0x004fca0007ffe0ff */
[----:B------:R-:W-:Y:S04]  /*00d0*/  STG.E desc[UR4][R2.64], R9 ;  /* 0x0000000902007986 */ /* 0x000fe8000c101904 */
[----:B------:R-:W2:Y:S02]  /*00e0*/  LDG.E R0, desc[UR4][R4.64+0x20] ;  /* 0x0000200404007981 */ /* 0x000ea4000c1e1900 */
[----:B--2---:R-:W-:-:S05]  /*00f0*/  IADD3 R11, PT, PT, R9, R0, RZ ;  /* 0x00000000090b7210 */ /* 0x004fca0007ffe0ff */
[----:B------:R-:W-:Y:S01]  /*0100*/  STG.E desc[UR4][R2.64], R11 ;  /* 0x0000000b02007986 */ /* 0x000fe2000c101904 */
[----:B------:R-:W-:Y:S05]  /*0110*/  EXIT ;  /* 0x000000000000794d */ /* 0x000fea0003800000 */
.L_x_0:
[----:B------:R-:W-:-:S00]  /*0120*/  BRA `(.L_x_0) ;  /* 0xfffffffc00fc7947 */ /* 0x000fc0000383ffff */
[----:B------:R-:W-:-:S00]  /*0130*/  NOP ;  /* 0x0000000000007918 */ /* 0x000fc00000000000 */
        /* <DEDUP_REMOVED lines=12> */
.L_x_1:


//--------------------- .nv.shared.reserved.0     --------------------------
	.section	.nv.shared.reserved.0,"aw",@nobits
	.weak		__nv_reservedSMEM_offset_0_alias
	.size		__nv_reservedSMEM_offset_0_alias, 0, 64
	.other		__nv_reservedSMEM_offset_0_alias,@"STO_CUDA_RESERVED_SHARED STV_DEFAULT"
__nv_reservedSMEM_offset_0_alias:
	.zero		0
	.zero		64


//--------------------- .nv.constant0._Z9sumColumnPiS_ --------------------------
	.section	.nv.constant0._Z9sumColumnPiS_,"a",@progbits
	.sectionflags	@""
	.align	4
.nv.constant0._Z9sumColumnPiS_:
	.zero		912


//--------------------- SYMBOLS --------------------------

	.type		.nv.reservedSmem.offset0,@object
	.size		.nv.reservedSmem.offset0,0x4
